//
// Generated by NVIDIA NVVM Compiler
//
// Compiler Build ID: CL-36424714
// Cuda compilation tools, release 13.0, V13.0.88
// Based on NVVM 20.0.0
//

.version 9.0
.target sm_100
.address_size 64

	// .globl	_Z12prime_kernelPi
.func  (.param .b64 func_retval0) __internal_accurate_pow
(
	.param .b64 __internal_accurate_pow_param_0
)
;

.visible .entry _Z12prime_kernelPi(
	.param .u64 .ptr .align 1 _Z12prime_kernelPi_param_0
)
{
	.reg .pred 	%p<23>;
	.reg .b32 	%r<33>;
	.reg .b64 	%rd<8>;
	.reg .b64 	%fd<9>;

	ld.param.u64 	%rd2, [_Z12prime_kernelPi_param_0];
	mov.u32 	%r1, %tid.x;
	mov.u32 	%r28, %ctaid.x;
	setp.gt.u32 	%p5, %r28, 20;
	@%p5 bra 	$L__BB0_13;
	mov.f64 	%fd1, 0d4000000000000000;
	{
	.reg .b32 %temp; 
	mov.b64 	{%temp, %r3}, %fd1;
	}
	mov.u32 	%r4, %nctaid.x;
	mov.u32 	%r5, %ntid.x;
	cvta.to.global.u64 	%rd1, %rd2;
$L__BB0_2:
	setp.lt.s32 	%p6, %r3, 0;
	cvt.rn.f64.u32 	%fd2, %r28;
	{
	.reg .b32 %temp; 
	mov.b64 	{%temp, %r17}, %fd2;
	}
	shr.u32 	%r18, %r17, 20;
	and.b32  	%r19, %r18, 2047;
	add.s32 	%r20, %r19, -1012;
	mov.b64 	%rd3, %fd2;
	shl.b64 	%rd4, %rd3, %r20;
	setp.eq.s64 	%p7, %rd4, -9223372036854775808;
	{ // callseq 0, 0
	.param .b64 param0;
	st.param.f64 	[param0], %fd2;
	.param .b64 retval0;
	call.uni (retval0), 
	__internal_accurate_pow, 
	(
	param0
	);
	ld.param.f64 	%fd3, [retval0];
	} // callseq 0
	neg.f64 	%fd5, %fd3;
	selp.f64 	%fd6, %fd5, %fd3, %p7;
	selp.f64 	%fd7, %fd6, %fd3, %p6;
	setp.eq.s32 	%p8, %r28, 0;
	selp.f64 	%fd8, 0d3FF0000000000000, %fd7, %p8;
	cvt.rzi.s32.f64 	%r7, %fd8;
	setp.gt.s32 	%p9, %r1, %r7;
	mov.b32 	%r32, 0;
	@%p9 bra 	$L__BB0_12;
	mov.b32 	%r32, 0;
	mov.u32 	%r30, %r1;
$L__BB0_4:
	and.b32  	%r22, %r30, 1;
	setp.eq.b32 	%p10, %r22, 1;
	not.pred 	%p11, %p10;
	@%p11 bra 	$L__BB0_7;
	setp.lt.u32 	%p13, %r30, 9;
	mov.pred 	%p12, -1;
	mov.pred 	%p21, %p12;
	@%p13 bra 	$L__BB0_10;
	mov.b32 	%r31, 3;
	bra.uni 	$L__BB0_9;
$L__BB0_7:
	setp.eq.s32 	%p22, %r30, 2;
	bra.uni 	$L__BB0_11;
$L__BB0_8:
	mul.lo.s32 	%r25, %r11, %r11;
	setp.gt.u32 	%p17, %r25, %r30;
	mov.u32 	%r31, %r11;
	mov.pred 	%p21, %p12;
	@%p17 bra 	$L__BB0_10;
$L__BB0_9:
	add.s32 	%r11, %r31, 2;
	rem.u32 	%r24, %r30, %r31;
	setp.ne.s32 	%p15, %r24, 0;
	mov.pred 	%p21, 0;
	@%p15 bra 	$L__BB0_8;
$L__BB0_10:
	setp.gt.u32 	%p18, %r30, 1;
	and.pred  	%p22, %p21, %p18;
$L__BB0_11:
	selp.u32 	%r26, 1, 0, %p22;
	add.s32 	%r32, %r32, %r26;
	add.s32 	%r30, %r30, %r5;
	setp.le.s32 	%p19, %r30, %r7;
	@%p19 bra 	$L__BB0_4;
$L__BB0_12:
	mul.wide.u32 	%rd6, %r28, 4;
	add.s64 	%rd7, %rd1, %rd6;
	atom.global.add.u32 	%r27, [%rd7], %r32;
	add.s32 	%r28, %r28, %r4;
	setp.lt.u32 	%p20, %r28, 21;
	@%p20 bra 	$L__BB0_2;
$L__BB0_13:
	ret;

}
.func  (.param .b64 func_retval0) __internal_accurate_pow(
	.param .b64 __internal_accurate_pow_param_0
)
{
	.reg .pred 	%p<8>;
	.reg .b32 	%r<46>;
	.reg .b32 	%f<3>;
	.reg .b64 	%fd<109>;

	ld.param.f64 	%fd10, [__internal_accurate_pow_param_0];
	mov.f64 	%fd11, 0d4000000000000000;
	{
	.reg .b32 %temp; 
	mov.b64 	{%temp, %r8}, %fd11;
	}
	{
	.reg .b32 %temp; 
	mov.b64 	{%r9, %temp}, %fd11;
	}
	shr.u32 	%r10, %r8, 20;
	setp.lt.u32 	%p1, %r8, 1048576;
	mov.f64 	%fd12, 0d4360000000000000;
	{
	.reg .b32 %temp; 
	mov.b64 	{%temp, %r11}, %fd12;
	}
	{
	.reg .b32 %temp; 
	mov.b64 	{%r12, %temp}, %fd12;
	}
	shr.u32 	%r13, %r11, 20;
	add.s32 	%r14, %r13, -54;
	selp.b32 	%r15, %r12, %r9, %p1;
	selp.b32 	%r16, %r11, %r8, %p1;
	selp.b32 	%r1, %r14, %r10, %p1;
	add.s32 	%r45, %r1, -1023;
	and.b32  	%r17, %r16, -2146435073;
	or.b32  	%r18, %r17, 1072693248;
	mov.b64 	%fd107, {%r15, %r18};
	setp.lt.u32 	%p2, %r18, 1073127583;
	@%p2 bra 	$L__BB1_2;
	{
	.reg .b32 %temp; 
	mov.b64 	{%r19, %temp}, %fd107;
	}
	{
	.reg .b32 %temp; 
	mov.b64 	{%temp, %r20}, %fd107;
	}
	add.s32 	%r21, %r20, -1048576;
	mov.b64 	%fd107, {%r19, %r21};
	add.s32 	%r45, %r1, -1022;
$L__BB1_2:
	add.f64 	%fd13, %fd107, 0dBFF0000000000000;
	add.f64 	%fd14, %fd107, 0d3FF0000000000000;
	rcp.approx.ftz.f64 	%fd15, %fd14;
	neg.f64 	%fd16, %fd14;
	fma.rn.f64 	%fd17, %fd16, %fd15, 0d3FF0000000000000;
	fma.rn.f64 	%fd18, %fd17, %fd17, %fd17;
	fma.rn.f64 	%fd19, %fd18, %fd15, %fd15;
	mul.f64 	%fd20, %fd13, %fd19;
	fma.rn.f64 	%fd21, %fd13, %fd19, %fd20;
	mul.f64 	%fd22, %fd21, %fd21;
	fma.rn.f64 	%fd23, %fd22, 0d3EB0F5FF7D2CAFE2, 0d3ED0F5D241AD3B5A;
	fma.rn.f64 	%fd24, %fd23, %fd22, 0d3EF3B20A75488A3F;
	fma.rn.f64 	%fd25, %fd24, %fd22, 0d3F1745CDE4FAECD5;
	fma.rn.f64 	%fd26, %fd25, %fd22, 0d3F3C71C7258A578B;
	fma.rn.f64 	%fd27, %fd26, %fd22, 0d3F6249249242B910;
	fma.rn.f64 	%fd28, %fd27, %fd22, 0d3F89999999999DFB;
	sub.f64 	%fd29, %fd13, %fd21;
	add.f64 	%fd30, %fd29, %fd29;
	neg.f64 	%fd31, %fd21;
	fma.rn.f64 	%fd32, %fd31, %fd13, %fd30;
	mul.f64 	%fd33, %fd19, %fd32;
	fma.rn.f64 	%fd34, %fd22, %fd28, 0d3FB5555555555555;
	mov.f64 	%fd35, 0d3FB5555555555555;
	sub.f64 	%fd36, %fd35, %fd34;
	fma.rn.f64 	%fd37, %fd22, %fd28, %fd36;
	add.f64 	%fd38, %fd37, 0dBC46A4CB00B9E7B0;
	add.f64 	%fd39, %fd34, %fd38;
	sub.f64 	%fd40, %fd34, %fd39;
	add.f64 	%fd41, %fd38, %fd40;
	mul.rn.f64 	%fd42, %fd21, %fd21;
	neg.f64 	%fd43, %fd42;
	fma.rn.f64 	%fd44, %fd21, %fd21, %fd43;
	{
	.reg .b32 %temp; 
	mov.b64 	{%r22, %temp}, %fd33;
	}
	{
	.reg .b32 %temp; 
	mov.b64 	{%temp, %r23}, %fd33;
	}
	add.s32 	%r24, %r23, 1048576;
	mov.b64 	%fd45, {%r22, %r24};
	fma.rn.f64 	%fd46, %fd21, %fd45, %fd44;
	mul.rn.f64 	%fd47, %fd42, %fd21;
	neg.f64 	%fd48, %fd47;
	fma.rn.f64 	%fd49, %fd42, %fd21, %fd48;
	fma.rn.f64 	%fd50, %fd42, %fd33, %fd49;
	fma.rn.f64 	%fd51, %fd46, %fd21, %fd50;
	mul.rn.f64 	%fd52, %fd39, %fd47;
	neg.f64 	%fd53, %fd52;
	fma.rn.f64 	%fd54, %fd39, %fd47, %fd53;
	fma.rn.f64 	%fd55, %fd39, %fd51, %fd54;
	fma.rn.f64 	%fd56, %fd41, %fd47, %fd55;
	add.f64 	%fd57, %fd52, %fd56;
	sub.f64 	%fd58, %fd52, %fd57;
	add.f64 	%fd59, %fd56, %fd58;
	add.f64 	%fd60, %fd21, %fd57;
	sub.f64 	%fd61, %fd21, %fd60;
	add.f64 	%fd62, %fd57, %fd61;
	add.f64 	%fd63, %fd59, %fd62;
	add.f64 	%fd64, %fd33, %fd63;
	add.f64 	%fd65, %fd60, %fd64;
	sub.f64 	%fd66, %fd60, %fd65;
	add.f64 	%fd67, %fd64, %fd66;
	xor.b32  	%r25, %r45, -2147483648;
	mov.b32 	%r26, 1127219200;
	mov.b64 	%fd68, {%r25, %r26};
	mov.b32 	%r27, -2147483648;
	mov.b64 	%fd69, {%r27, %r26};
	sub.f64 	%fd70, %fd68, %fd69;
	fma.rn.f64 	%fd71, %fd70, 0d3FE62E42FEFA39EF, %fd65;
	fma.rn.f64 	%fd72, %fd70, 0dBFE62E42FEFA39EF, %fd71;
	sub.f64 	%fd73, %fd72, %fd65;
	sub.f64 	%fd74, %fd67, %fd73;
	fma.rn.f64 	%fd75, %fd70, 0d3C7ABC9E3B39803F, %fd74;
	add.f64 	%fd76, %fd71, %fd75;
	sub.f64 	%fd77, %fd71, %fd76;
	add.f64 	%fd78, %fd75, %fd77;
	{
	.reg .b32 %temp; 
	mov.b64 	{%temp, %r28}, %fd10;
	}
	{
	.reg .b32 %temp; 
	mov.b64 	{%r29, %temp}, %fd10;
	}
	shl.b32 	%r30, %r28, 1;
	setp.gt.u32 	%p3, %r30, -33554433;
	and.b32  	%r31, %r28, -15728641;
	selp.b32 	%r32, %r31, %r28, %p3;
	mov.b64 	%fd79, {%r29, %r32};
	mul.rn.f64 	%fd80, %fd76, %fd79;
	neg.f64 	%fd81, %fd80;
	fma.rn.f64 	%fd82, %fd76, %fd79, %fd81;
	fma.rn.f64 	%fd83, %fd78, %fd79, %fd82;
	add.f64 	%fd4, %fd80, %fd83;
	sub.f64 	%fd84, %fd80, %fd4;
	add.f64 	%fd5, %fd83, %fd84;
	fma.rn.f64 	%fd85, %fd4, 0d3FF71547652B82FE, 0d4338000000000000;
	{
	.reg .b32 %temp; 
	mov.b64 	{%r5, %temp}, %fd85;
	}
	mov.f64 	%fd86, 0dC338000000000000;
	add.rn.f64 	%fd87, %fd85, %fd86;
	fma.rn.f64 	%fd88, %fd87, 0dBFE62E42FEFA39EF, %fd4;
	fma.rn.f64 	%fd89, %fd87, 0dBC7ABC9E3B39803F, %fd88;
	fma.rn.f64 	%fd90, %fd89, 0d3E5ADE1569CE2BDF, 0d3E928AF3FCA213EA;
	fma.rn.f64 	%fd91, %fd90, %fd89, 0d3EC71DEE62401315;
	fma.rn.f64 	%fd92, %fd91, %fd89, 0d3EFA01997C89EB71;
	fma.rn.f64 	%fd93, %fd92, %fd89, 0d3F2A01A014761F65;
	fma.rn.f64 	%fd94, %fd93, %fd89, 0d3F56C16C1852B7AF;
	fma.rn.f64 	%fd95, %fd94, %fd89, 0d3F81111111122322;
	fma.rn.f64 	%fd96, %fd95, %fd89, 0d3FA55555555502A1;
	fma.rn.f64 	%fd97, %fd96, %fd89, 0d3FC5555555555511;
	fma.rn.f64 	%fd98, %fd97, %fd89, 0d3FE000000000000B;
	fma.rn.f64 	%fd99, %fd98, %fd89, 0d3FF0000000000000;
	fma.rn.f64 	%fd100, %fd99, %fd89, 0d3FF0000000000000;
	{
	.reg .b32 %temp; 
	mov.b64 	{%r6, %temp}, %fd100;
	}
	{
	.reg .b32 %temp; 
	mov.b64 	{%temp, %r7}, %fd100;
	}
	shl.b32 	%r33, %r5, 20;
	add.s32 	%r34, %r33, %r7;
	mov.b64 	%fd108, {%r6, %r34};
	{
	.reg .b32 %temp; 
	mov.b64 	{%temp, %r35}, %fd4;
	}
	mov.b32 	%f2, %r35;
	abs.f32 	%f1, %f2;
	setp.lt.f32 	%p4, %f1, 0f4086232B;
	@%p4 bra 	$L__BB1_5;
	setp.lt.f64 	%p5, %fd4, 0d0000000000000000;
	add.f64 	%fd101, %fd4, 0d7FF0000000000000;
	selp.f64 	%fd108, 0d0000000000000000, %fd101, %p5;
	setp.geu.f32 	%p6, %f1, 0f40874800;
	@%p6 bra 	$L__BB1_5;
	shr.u32 	%r36, %r5, 31;
	add.s32 	%r37, %r5, %r36;
	shr.s32 	%r38, %r37, 1;
	shl.b32 	%r39, %r38, 20;
	add.s32 	%r40, %r7, %r39;
	mov.b64 	%fd102, {%r6, %r40};
	sub.s32 	%r41, %r5, %r38;
	shl.b32 	%r42, %r41, 20;
	add.s32 	%r43, %r42, 1072693248;
	mov.b32 	%r44, 0;
	mov.b64 	%fd103, {%r44, %r43};
	mul.f64 	%fd108, %fd103, %fd102;
$L__BB1_5:
	abs.f64 	%fd104, %fd108;
	setp.eq.f64 	%p7, %fd104, 0d7FF0000000000000;
	fma.rn.f64 	%fd105, %fd108, %fd5, %fd108;
	selp.f64 	%fd106, %fd108, %fd105, %p7;
	st.param.f64 	[func_retval0], %fd106;
	ret;

}


// ===== COMPILED SASS (sm_100) =====

	.target	sm_100

	.elftype	@"ET_EXEC"


//--------------------- .note.nv.tkinfo           --------------------------
	.section	.note.nv.tkinfo,"",@"SHT_NOTE"
	.sectionflags	@"SHF_NOTE_NV_TKINFO"
	.tkinfo
        /*0018*/ 	.word	0x00000002
        /*0030*/ 	.string	""
        /*0030*/ 	.string	"ptxas"
        /*0030*/ 	.string	"Cuda compilation tools, release 13.0, V13.0.88"
        /*0030*/ 	.string	"Build cuda_13.0.r13.0/compiler.36424714_0"
        /*0030*/ 	.string	"-arch sm_100 -m 64 "



//--------------------- .note.nv.cuinfo           --------------------------
	.section	.note.nv.cuinfo,"",@"SHT_NOTE"
	.sectionflags	@"SHF_NOTE_NV_CUINFO"
        /*0018*/ 	.short	0x0002
        /*001a*/ 	.short	0x0064
        /*001c*/ 	.short	0x0082
	.zero		2


//--------------------- .nv.info                  --------------------------
	.section	.nv.info,"",@"SHT_CUDA_INFO"
	.align	4


	//----- nvinfo : EIATTR_REGCOUNT
	.align		4
        /*0000*/ 	.byte	0x04, 0x2f
        /*0002*/ 	.short	(.L_1 - .L_0)
	.align		4
.L_0:
        /*0004*/ 	.word	index@(_Z12prime_kernelPi)
        /*0008*/ 	.word	0x0000001d


	//----- nvinfo : EIATTR_FRAME_SIZE
	.align		4
.L_1:
        /*000c*/ 	.byte	0x04, 0x11
        /*000e*/ 	.short	(.L_3 - .L_2)
	.align		4
.L_2:
        /*0010*/ 	.word	index@($_Z12prime_kernelPi$__internal_accurate_pow)
        /*0014*/ 	.word	0x00000000


	//----- nvinfo : EIATTR_FRAME_SIZE
	.align		4
.L_3:
        /*0018*/ 	.byte	0x04, 0x11
        /*001a*/ 	.short	(.L_5 - .L_4)
	.align		4
.L_4:
        /*001c*/ 	.word	index@(_Z12prime_kernelPi)
        /*0020*/ 	.word	0x00000000


	//----- nvinfo : EIATTR_MIN_STACK_SIZE
	.align		4
.L_5:
        /*0024*/ 	.byte	0x04, 0x12
        /*0026*/ 	.short	(.L_7 - .L_6)
	.align		4
.L_6:
        /*0028*/ 	.word	index@(_Z12prime_kernelPi)
        /*002c*/ 	.word	0x00000000
.L_7:


//--------------------- .nv.compat                --------------------------
	.section	.nv.compat,"",@"SHT_CUDA_COMPAT_INFO"
	.align	4
        /*0000*/ 	.byte	0x02, 0x09, 0x00, 0x00, 0x02, 0x02, 0x01, 0x00, 0x02, 0x05, 0x05, 0x00, 0x03, 0x07, 0x01, 0x01
        /*0010*/ 	.byte	0x02, 0x03, 0x00, 0x00, 0x02, 0x06, 0x01, 0x00, 0x04, 0x0b, 0x08, 0x00, 0x01, 0x00, 0x00, 0x00
        /*0020*/ 	.byte	0x00, 0x00, 0x00, 0x00


//--------------------- .nv.info._Z12prime_kernelPi --------------------------
	.section	.nv.info._Z12prime_kernelPi,"",@"SHT_CUDA_INFO"
	.sectionflags	@""
	.align	4


	//----- nvinfo : EIATTR_CUDA_API_VERSION
	.align		4
        /*0000*/ 	.byte	0x04, 0x37
        /*0002*/ 	.short	(.L_9 - .L_8)
.L_8:
        /*0004*/ 	.word	0x00000082


	//----- nvinfo : EIATTR_KPARAM_INFO
	.align		4
.L_9:
        /*0008*/ 	.byte	0x04, 0x17
        /*000a*/ 	.short	(.L_11 - .L_10)
.L_10:
        /*000c*/ 	.word	0x00000000
        /*0010*/ 	.short	0x0000
        /*0012*/ 	.short	0x0000
        /*0014*/ 	.byte	0x00, 0xf5, 0x21, 0x00


	//----- nvinfo : EIATTR_SPARSE_MMA_MASK
	.align		4
.L_11:
        /*0018*/ 	.byte	0x03, 0x50
        /*001a*/ 	.short	0x0000


	//----- nvinfo : EIATTR_MAXREG_COUNT
	.align		4
        /*001c*/ 	.byte	0x03, 0x1b
        /*001e*/ 	.short	0x00ff


	//----- nvinfo : EIATTR_MERCURY_ISA_VERSION
	.align		4
        /*0020*/ 	.byte	0x03, 0x5f
        /*0022*/ 	.short	0x0101


	//----- nvinfo : EIATTR_INT_WARP_WIDE_INSTR_OFFSETS
	.align		4
        /*0024*/ 	.byte	0x04, 0x31
        /*0026*/ 	.short	(.L_13 - .L_12)


	//   ....[0]....
.L_12:
        /*0028*/ 	.word	0x00000440


	//   ....[1]....
        /*002c*/ 	.word	0x00000460


	//----- nvinfo : EIATTR_VRC_CTA_INIT_COUNT
	.align		4
.L_13:
        /*0030*/ 	.byte	0x02, 0x4a
	.zero		1
	.zero		1


	//----- nvinfo : EIATTR_EXIT_INSTR_OFFSETS
	.align		4
        /*0034*/ 	.byte	0x04, 0x1c
        /*0036*/ 	.short	(.L_15 - .L_14)


	//   ....[0]....
.L_14:
        /*0038*/ 	.word	0x00000030


	//   ....[1]....
        /*003c*/ 	.word	0x000004f0


	//----- nvinfo : EIATTR_CRS_STACK_SIZE
	.align		4
.L_15:
        /*0040*/ 	.byte	0x04, 0x1e
        /*0042*/ 	.short	(.L_17 - .L_16)
.L_16:
        /*0044*/ 	.word	0x00000000


	//----- nvinfo : EIATTR_CBANK_PARAM_SIZE
	.align		4
.L_17:
        /*0048*/ 	.byte	0x03, 0x19
        /*004a*/ 	.short	0x0008


	//----- nvinfo : EIATTR_PARAM_CBANK
	.align		4
        /*004c*/ 	.byte	0x04, 0x0a
        /*004e*/ 	.short	(.L_19 - .L_18)
	.align		4
.L_18:
        /*0050*/ 	.word	index@(.nv.constant0._Z12prime_kernelPi)
        /*0054*/ 	.short	0x0380
        /*0056*/ 	.short	0x0008


	//----- nvinfo : EIATTR_SW_WAR
	.align		4
.L_19:
        /*0058*/ 	.byte	0x04, 0x36
        /*005a*/ 	.short	(.L_21 - .L_20)
.L_20:
        /*005c*/ 	.word	0x00000008
.L_21:


//--------------------- .nv.callgraph             --------------------------
	.section	.nv.callgraph,"",@"SHT_CUDA_CALLGRAPH"
	.align	4
	.sectionentsize	8
	.align		4
        /*0000*/ 	.word	0x00000000
	.align		4
        /*0004*/ 	.word	0xffffffff
	.align		4
        /*0008*/ 	.word	0x00000000
	.align		4
        /*000c*/ 	.word	0xfffffffe
	.align		4
        /*0010*/ 	.word	0x00000000
	.align		4
        /*0014*/ 	.word	0xfffffffd
	.align		4
        /*0018*/ 	.word	0x00000000
	.align		4
        /*001c*/ 	.word	0xfffffffc


//--------------------- .text._Z12prime_kernelPi  --------------------------
	.section	.text._Z12prime_kernelPi,"ax",@progbits
	.align	128
        .global         _Z12prime_kernelPi
        .type           _Z12prime_kernelPi,@function
        .size           _Z12prime_kernelPi,(.L_x_12 - _Z12prime_kernelPi)
        .other          _Z12prime_kernelPi,@"STO_CUDA_ENTRY STV_DEFAULT"
_Z12prime_kernelPi:
.text._Z12prime_kernelPi:
[----:B------:R-:W-:Y:S01]  /*0000*/  LDC R1, c[0x0][0x37c] ;  /* 0x0000df00ff017b82 */ /* 0x000fe20000000800 */
[----:B------:R-:W0:Y:S02]  /*0010*/  S2R R26, SR_CTAID.X ;  /* 0x00000000001a7919 */ /* 0x000e240000002500 */
[----:B0-----:R-:W-:-:S13]  /*0020*/  ISETP.GT.U32.AND P0, PT, R26, 0x14, PT ;  /* 0x000000141a00780c */ /* 0x001fda0003f04070 */
[----:B------:R-:W-:Y:S05]  /*0030*/  @P0 EXIT ;  /* 0x000000000000094d */ /* 0x000fea0003800000 */
[----:B------:R-:W0:Y:S01]  /*0040*/  S2R R24, SR_TID.X ;  /* 0x0000000000187919 */ /* 0x000e220000002100 */
[----:B------:R-:W1:Y:S01]  /*0050*/  LDC R25, c[0x0][0x370] ;  /* 0x0000dc00ff197b82 */ /* 0x000e620000000800 */
[----:B------:R-:W2:Y:S01]  /*0060*/  LDCU.64 UR6, c[0x0][0x358] ;  /* 0x00006b00ff0677ac */ /* 0x000ea20008000a00 */
[----:B------:R-:W3:Y:S02]  /*0070*/  LDCU UR5, c[0x0][0x360] ;  /* 0x00006c00ff0577ac */ /* 0x000ee40008000800 */
.L_x_9:
[----:B------:R4:W5:Y:S01]  /*0080*/  I2F.F64.U32 R2, R26 ;  /* 0x0000001a00027312 */ /* 0x0009620000201800 */
[----:B------:R-:W-:-:S07]  /*0090*/  MOV R0, 0xb0 ;  /* 0x000000b000007802 */ /* 0x000fce0000000f00 */
[----:B012345:R-:W-:Y:S05]  /*00a0*/  CALL.REL.NOINC `($_Z12prime_kernelPi$__internal_accurate_pow) ;  /* 0x0000000400147944 */ /* 0x03ffea0003c00000 */
[----:B------:R-:W-:Y:S01]  /*00b0*/  ISETP.NE.AND P0, PT, R26, RZ, PT ;  /* 0x000000ff1a00720c */ /* 0x000fe20003f05270 */
[----:B------:R-:W-:Y:S01]  /*00c0*/  BSSY.RECONVERGENT B0, `(.L_x_0) ;  /* 0x0000036000007945 */ /* 0x000fe20003800200 */
[----:B------:R-:W-:Y:S02]  /*00d0*/  IMAD.MOV.U32 R0, RZ, RZ, RZ ;  /* 0x000000ffff007224 */ /* 0x000fe400078e00ff */
[----:B------:R-:W-:Y:S02]  /*00e0*/  FSEL R2, R4, RZ, P0 ;  /* 0x000000ff04027208 */ /* 0x000fe40000000000 */
[----:B------:R-:W-:-:S04]  /*00f0*/  FSEL R3, R10, 1.875, P0 ;  /* 0x3ff000000a037808 */ /* 0x000fc80000000000 */
[----:B------:R-:W0:Y:S02]  /*0100*/  F2I.F64.TRUNC R9, R2 ;  /* 0x0000000200097311 */ /* 0x000e24000030d100 */
[----:B0-----:R-:W-:-:S13]  /*0110*/  ISETP.GT.AND P0, PT, R24, R9, PT ;  /* 0x000000091800720c */ /* 0x001fda0003f04270 */
[----:B------:R-:W-:Y:S05]  /*0120*/  @P0 BRA `(.L_x_1) ;  /* 0x0000000000bc0947 */ /* 0x000fea0003800000 */
[----:B------:R-:W-:Y:S02]  /*0130*/  IMAD.MOV.U32 R0, RZ, RZ, RZ ;  /* 0x000000ffff007224 */ /* 0x000fe400078e00ff */
[----:B------:R-:W-:-:S07]  /*0140*/  IMAD.MOV.U32 R4, RZ, RZ, R24 ;  /* 0x000000ffff047224 */ /* 0x000fce00078e0018 */
.L_x_8:
[----:B------:R-:W-:Y:S01]  /*0150*/  LOP3.LUT R2, R4, 0x1, RZ, 0xc0, !PT ;  /* 0x0000000104027812 */ /* 0x000fe200078ec0ff */
[----:B------:R-:W-:Y:S03]  /*0160*/  BSSY.RECONVERGENT B1, `(.L_x_2) ;  /* 0x0000025000017945 */ /* 0x000fe60003800200 */
[----:B------:R-:W-:-:S13]  /*0170*/  ISETP.NE.U32.AND P0, PT, R2, 0x1, PT ;  /* 0x000000010200780c */ /* 0x000fda0003f05070 */
[----:B------:R-:W-:Y:S05]  /*0180*/  @P0 BRA `(.L_x_3) ;  /* 0x0000000000840947 */ /* 0x000fea0003800000 */
[----:B------:R-:W-:Y:S01]  /*0190*/  ISETP.GE.U32.AND P1, PT, R4, 0x9, PT ;  /* 0x000000090400780c */ /* 0x000fe20003f26070 */
[----:B------:R-:W-:Y:S01]  /*01a0*/  BSSY.RECONVERGENT B2, `(.L_x_4) ;  /* 0x000001d000027945 */ /* 0x000fe20003800200 */
[----:B------:R-:W-:-:S11]  /*01b0*/  PLOP3.LUT P0, PT, PT, PT, PT, 0x80, 0x8 ;  /* 0x000000000008781c */ /* 0x000fd60003f0f070 */
[----:B------:R-:W-:Y:S05]  /*01c0*/  @!P1 BRA `(.L_x_5) ;  /* 0x0000000000689947 */ /* 0x000fea0003800000 */
[----:B------:R-:W-:-:S07]  /*01d0*/  IMAD.MOV.U32 R5, RZ, RZ, 0x3 ;  /* 0x00000003ff057424 */ /* 0x000fce00078e00ff */
.L_x_6:
[----:B------:R-:W0:Y:S01]  /*01e0*/  I2F.U32.RP R6, R5 ;  /* 0x0000000500067306 */ /* 0x000e220000209000 */
[----:B------:R-:W-:-:S07]  /*01f0*/  ISETP.NE.U32.AND P1, PT, R5, RZ, PT ;  /* 0x000000ff0500720c */ /* 0x000fce0003f25070 */
[----:B0-----:R-:W0:Y:S02]  /*0200*/  MUFU.RCP R6, R6 ;  /* 0x0000000600067308 */ /* 0x001e240000001000 */
[----:B0-----:R-:W-:-:S06]  /*0210*/  VIADD R2, R6, 0xffffffe ;  /* 0x0ffffffe06027836 */ /* 0x001fcc0000000000 */
[----:B------:R0:W1:Y:S02]  /*0220*/  F2I.FTZ.U32.TRUNC.NTZ R3, R2 ;  /* 0x0000000200037305 */ /* 0x000064000021f000 */
[----:B0-----:R-:W-:Y:S01]  /*0230*/  IMAD.MOV.U32 R2, RZ, RZ, RZ ;  /* 0x000000ffff027224 */ /* 0x001fe200078e00ff */
[----:B-1----:R-:W-:-:S05]  /*0240*/  IADD3 R8, PT, PT, RZ, -R3, RZ ;  /* 0x80000003ff087210 */ /* 0x002fca0007ffe0ff */
[----:B------:R-:W-:-:S04]  /*0250*/  IMAD R7, R8, R5, RZ ;  /* 0x0000000508077224 */ /* 0x000fc800078e02ff */
[----:B------:R-:W-:-:S06]  /*0260*/  IMAD.HI.U32 R3, R3, R7, R2 ;  /* 0x0000000703037227 */ /* 0x000fcc00078e0002 */
[----:B------:R-:W-:-:S04]  /*0270*/  IMAD.HI.U32 R3, R3, R4, RZ ;  /* 0x0000000403037227 */ /* 0x000fc800078e00ff */
[----:B------:R-:W-:-:S04]  /*0280*/  IMAD.MOV R3, RZ, RZ, -R3 ;  /* 0x000000ffff037224 */ /* 0x000fc800078e0a03 */
[----:B------:R-:W-:-:S05]  /*0290*/  IMAD R8, R5, R3, R4 ;  /* 0x0000000305087224 */ /* 0x000fca00078e0204 */
[----:B------:R-:W-:-:S13]  /*02a0*/  ISETP.GE.U32.AND P0, PT, R8, R5, PT ;  /* 0x000000050800720c */ /* 0x000fda0003f06070 */
[----:B------:R-:W-:-:S05]  /*02b0*/  @P0 IMAD.IADD R8, R8, 0x1, -R5 ;  /* 0x0000000108080824 */ /* 0x000fca00078e0a05 */
[----:B------:R-:W-:-:S13]  /*02c0*/  ISETP.GE.U32.AND P0, PT, R8, R5, PT ;  /* 0x000000050800720c */ /* 0x000fda0003f06070 */
[----:B------:R-:W-:Y:S01]  /*02d0*/  @P0 IMAD.IADD R8, R8, 0x1, -R5 ;  /* 0x0000000108080824 */ /* 0x000fe200078e0a05 */
[----:B------:R-:W-:Y:S02]  /*02e0*/  @!P1 LOP3.LUT R8, RZ, R5, RZ, 0x33, !PT ;  /* 0x00000005ff089212 */ /* 0x000fe400078e33ff */
[----:B------:R-:W-:Y:S02]  /*02f0*/  PLOP3.LUT P0, PT, PT, PT, PT, 0x8, 0x80 ;  /* 0x000000000080781c */ /* 0x000fe40003f0e170 */
[----:B------:R-:W-:-:S13]  /*0300*/  ISETP.NE.AND P1, PT, R8, RZ, PT ;  /* 0x000000ff0800720c */ /* 0x000fda0003f25270 */
[----:B------:R-:W-:Y:S05]  /*0310*/  @!P1 BRA `(.L_x_5) ;  /* 0x0000000000149947 */ /* 0x000fea0003800000 */
[----:B------:R-:W-:-:S05]  /*0320*/  IADD3 R5, PT, PT, R5, 0x2, RZ ;  /* 0x0000000205057810 */ /* 0x000fca0007ffe0ff */
[----:B------:R-:W-:-:S05]  /*0330*/  IMAD R3, R5, R5, RZ ;  /* 0x0000000505037224 */ /* 0x000fca00078e02ff */
[----:B------:R-:W-:-:S13]  /*0340*/  ISETP.GT.U32.AND P0, PT, R3, R4, PT ;  /* 0x000000040300720c */ /* 0x000fda0003f04070 */
[----:B------:R-:W-:Y:S05]  /*0350*/  @!P0 BRA `(.L_x_6) ;  /* 0xfffffffc00a08947 */ /* 0x000fea000383ffff */
[----:B------:R-:W-:-:S13]  /*0360*/  PLOP3.LUT P0, PT, PT, PT, PT, 0x80, 0x8 ;  /* 0x000000000008781c */ /* 0x000fda0003f0f070 */
.L_x_5:
[----:B------:R-:W-:Y:S05]  /*0370*/  BSYNC.RECONVERGENT B2 ;  /* 0x0000000000027941 */ /* 0x000fea0003800200 */
.L_x_4:
[----:B------:R-:W-:Y:S01]  /*0380*/  ISETP.GT.U32.AND P0, PT, R4, 0x1, P0 ;  /* 0x000000010400780c */ /* 0x000fe20000704070 */
[----:B------:R-:W-:-:S12]  /*0390*/  BRA `(.L_x_7) ;  /* 0x0000000000047947 */ /* 0x000fd80003800000 */
.L_x_3:
[----:B------:R-:W-:-:S13]  /*03a0*/  ISETP.EQ.AND P0, PT, R4, 0x2, PT ;  /* 0x000000020400780c */ /* 0x000fda0003f02270 */
.L_x_7:
[----:B------:R-:W-:Y:S05]  /*03b0*/  BSYNC.RECONVERGENT B1 ;  /* 0x0000000000017941 */ /* 0x000fea0003800200 */
.L_x_2:
[----:B------:R-:W-:Y:S02]  /*03c0*/  VIADD R4, R4, UR5 ;  /* 0x0000000504047c36 */ /* 0x000fe40008000000 */
[----:B------:R-:W-:Y:S02]  /*03d0*/  VIADD R2, R0, 0x1 ;  /* 0x0000000100027836 */ /* 0x000fe40000000000 */
[----:B------:R-:W-:Y:S01]  /*03e0*/  @!P0 IMAD.MOV R2, RZ, RZ, R0 ;  /* 0x000000ffff028224 */ /* 0x000fe200078e0200 */
[----:B------:R-:W-:-:S03]  /*03f0*/  ISETP.GT.AND P1, PT, R4, R9, PT ;  /* 0x000000090400720c */ /* 0x000fc60003f24270 */
[----:B------:R-:W-:-:S10]  /*0400*/  IMAD.MOV.U32 R0, RZ, RZ, R2 ;  /* 0x000000ffff007224 */ /* 0x000fd400078e0002 */
[----:B------:R-:W-:Y:S05]  /*0410*/  @!P1 BRA `(.L_x_8) ;  /* 0xfffffffc004c9947 */ /* 0x000fea000383ffff */
.L_x_1:
[----:B------:R-:W-:Y:S05]  /*0420*/  BSYNC.RECONVERGENT B0 ;  /* 0x0000000000007941 */ /* 0x000fea0003800200 */
.L_x_0:
[----:B------:R-:W0:Y:S01]  /*0430*/  S2R R4, SR_LANEID ;  /* 0x0000000000047919 */ /* 0x000e220000000000 */
[----:B------:R-:W1:Y:S08]  /*0440*/  REDUX.SUM UR8, R0 ;  /* 0x00000000000873c4 */ /* 0x000e70000000c000 */
[----:B------:R-:W2:Y:S01]  /*0450*/  LDC.64 R2, c[0x0][0x380] ;  /* 0x0000e000ff027b82 */ /* 0x000ea20000000a00 */
[----:B------:R-:W-:-:S02]  /*0460*/  VOTEU.ANY UR4, UPT, PT ;  /* 0x0000000000047886 */ /* 0x000fc400038e0100 */
[----:B------:R-:W-:Y:S01]  /*0470*/  UFLO.U32 UR4, UR4 ;  /* 0x00000004000472bd */ /* 0x000fe200080e0000 */
[----:B-1----:R-:W-:Y:S01]  /*0480*/  MOV R5, UR8 ;  /* 0x0000000800057c02 */ /* 0x002fe20008000f00 */
[----:B--2---:R-:W-:-:S04]  /*0490*/  IMAD.WIDE.U32 R2, R26, 0x4, R2 ;  /* 0x000000041a027825 */ /* 0x004fc800078e0002 */
[----:B0-----:R-:W-:Y:S01]  /*04a0*/  ISETP.EQ.U32.AND P0, PT, R4, UR4, PT ;  /* 0x0000000404007c0c */ /* 0x001fe2000bf02070 */
[----:B------:R-:W-:-:S12]  /*04b0*/  IMAD.IADD R26, R25, 0x1, R26 ;  /* 0x00000001191a7824 */ /* 0x000fd800078e021a */
[----:B------:R4:W-:Y:S01]  /*04c0*/  @P0 REDG.E.ADD.STRONG.GPU desc[UR6][R2.64], R5 ;  /* 0x000000050200098e */ /* 0x0009e2000c12e106 */
[----:B------:R-:W-:-:S13]  /*04d0*/  ISETP.GE.U32.AND P0, PT, R26, 0x15, PT ;  /* 0x000000151a00780c */ /* 0x000fda0003f06070 */
[----:B----4-:R-:W-:Y:S05]  /*04e0*/  @!P0 BRA `(.L_x_9) ;  /* 0xfffffff800e48947 */ /* 0x010fea000383ffff */
[----:B------:R-:W-:Y:S05]  /*04f0*/  EXIT ;  /* 0x000000000000794d */ /* 0x000fea0003800000 */
        .type           $_Z12prime_kernelPi$__internal_accurate_pow,@function
        .size           $_Z12prime_kernelPi$__internal_accurate_pow,(.L_x_12 - $_Z12prime_kernelPi$__internal_accurate_pow)
$_Z12prime_kernelPi$__internal_accurate_pow:
[----:B------:R-:W0:Y:S01]  /*0500*/  MUFU.RCP64H R13, 2 ;  /* 0x40000000000d7908 */ /* 0x000e220000001800 */
[----:B------:R-:W-:Y:S01]  /*0510*/  IMAD.MOV.U32 R4, RZ, RZ, 0x0 ;  /* 0x00000000ff047424 */ /* 0x000fe200078e00ff */
[----:B------:R-:W-:Y:S01]  /*0520*/  MOV R6, 0x41ad3b5a ;  /* 0x41ad3b5a00067802 */ /* 0x000fe20000000f00 */
[----:B------:R-:W-:Y:S01]  /*0530*/  IMAD.MOV.U32 R5, RZ, RZ, 0x40000000 ;  /* 0x40000000ff057424 */ /* 0x000fe200078e00ff */
[----:B------:R-:W-:Y:S01]  /*0540*/  UMOV UR8, 0x7d2cafe2 ;  /* 0x7d2cafe200087882 */ /* 0x000fe20000000000 */
[----:B------:R-:W-:Y:S01]  /*0550*/  IMAD.MOV.U32 R12, RZ, RZ, RZ ;  /* 0x000000ffff0c7224 */ /* 0x000fe200078e00ff */
[----:B------:R-:W-:Y:S01]  /*0560*/  UMOV UR9, 0x3eb0f5ff ;  /* 0x3eb0f5ff00097882 */ /* 0x000fe20000000000 */
[----:B------:R-:W-:-:S04]  /*0570*/  IMAD.MOV.U32 R7, RZ, RZ, 0x3ed0f5d2 ;  /* 0x3ed0f5d2ff077424 */ /* 0x000fc800078e00ff */
[----:B0-----:R-:W-:-:S08]  /*0580*/  DFMA R4, R12, -R4, 1 ;  /* 0x3ff000000c04742b */ /* 0x001fd00000000804 */
[----:B------:R-:W-:-:S08]  /*0590*/  DFMA R4, R4, R4, R4 ;  /* 0x000000040404722b */ /* 0x000fd00000000004 */
[----:B------:R-:W-:-:S08]  /*05a0*/  DFMA R12, R12, R4, R12 ;  /* 0x000000040c0c722b */ /* 0x000fd0000000000c */
[----:B------:R-:W-:-:S08]  /*05b0*/  DMUL R4, RZ, R12 ;  /* 0x0000000cff047228 */ /* 0x000fd00000000000 */
[----:B------:R-:W-:-:S08]  /*05c0*/  DFMA R4, RZ, R12, R4 ;  /* 0x0000000cff04722b */ /* 0x000fd00000000004 */
[----:B------:R-:W-:Y:S02]  /*05d0*/  DMUL R10, R4, R4 ;  /* 0x00000004040a7228 */ /* 0x000fe40000000000 */
[----:B------:R-:W-:-:S06]  /*05e0*/  DADD R8, RZ, -R4 ;  /* 0x00000000ff087229 */ /* 0x000fcc0000000804 */
[----:B------:R-:W-:Y:S01]  /*05f0*/  DFMA R6, R10, UR8, R6 ;  /* 0x000000080a067c2b */ /* 0x000fe20008000006 */
[----:B------:R-:W-:Y:S01]  /*0600*/  UMOV UR8, 0x75488a3f ;  /* 0x75488a3f00087882 */ /* 0x000fe20000000000 */
[----:B------:R-:W-:Y:S01]  /*0610*/  UMOV UR9, 0x3ef3b20a ;  /* 0x3ef3b20a00097882 */ /* 0x000fe20000000000 */
[----:B------:R-:W-:Y:S02]  /*0620*/  DADD R16, R8, R8 ;  /* 0x0000000008107229 */ /* 0x000fe40000000008 */
[----:B------:R-:W-:-:S03]  /*0630*/  DMUL R8, R4, R4 ;  /* 0x0000000404087228 */ /* 0x000fc60000000000 */
[----:B------:R-:W-:Y:S01]  /*0640*/  DFMA R6, R10, R6, UR8 ;  /* 0x000000080a067e2b */ /* 0x000fe20008000006 */
[----:B------:R-:W-:Y:S01]  /*0650*/  UMOV UR8, 0xe4faecd5 ;  /* 0xe4faecd500087882 */ /* 0x000fe20000000000 */
[----:B------:R-:W-:Y:S01]  /*0660*/  UMOV UR9, 0x3f1745cd ;  /* 0x3f1745cd00097882 */ /* 0x000fe20000000000 */
[----:B------:R-:W-:-:S05]  /*0670*/  DFMA R16, RZ, -R4, R16 ;  /* 0x80000004ff10722b */ /* 0x000fca0000000010 */
[----:B------:R-:W-:Y:S01]  /*0680*/  DFMA R6, R10, R6, UR8 ;  /* 0x000000080a067e2b */ /* 0x000fe20008000006 */
[----:B------:R-:W-:Y:S01]  /*0690*/  UMOV UR8, 0x258a578b ;  /* 0x258a578b00087882 */ /* 0x000fe20000000000 */
[----:B------:R-:W-:Y:S01]  /*06a0*/  UMOV UR9, 0x3f3c71c7 ;  /* 0x3f3c71c700097882 */ /* 0x000fe20000000000 */
[----:B------:R-:W-:-:S05]  /*06b0*/  DMUL R12, R12, R16 ;  /* 0x000000100c0c7228 */ /* 0x000fca0000000000 */
[----:B------:R-:W-:Y:S01]  /*06c0*/  DFMA R6, R10, R6, UR8 ;  /* 0x000000080a067e2b */ /* 0x000fe20008000006 */
[----:B------:R-:W-:Y:S01]  /*06d0*/  UMOV UR8, 0x9242b910 ;  /* 0x9242b91000087882 */ /* 0x000fe20000000000 */
[----:B------:R-:W-:-:S03]  /*06e0*/  UMOV UR9, 0x3f624924 ;  /* 0x3f62492400097882 */ /* 0x000fc60000000000 */
[----:B------:R-:W-:Y:S02]  /*06f0*/  VIADD R21, R13, 0x100000 ;  /* 0x001000000d157836 */ /* 0x000fe40000000000 */
[----:B------:R-:W-:Y:S01]  /*0700*/  IMAD.MOV.U32 R20, RZ, RZ, R12 ;  /* 0x000000ffff147224 */ /* 0x000fe200078e000c */
[----:B------:R-:W-:Y:S01]  /*0710*/  DFMA R6, R10, R6, UR8 ;  /* 0x000000080a067e2b */ /* 0x000fe20008000006 */
[----:B------:R-:W-:Y:S01]  /*0720*/  UMOV UR8, 0x99999dfb ;  /* 0x99999dfb00087882 */ /* 0x000fe20000000000 */
[----:B------:R-:W-:-:S06]  /*0730*/  UMOV UR9, 0x3f899999 ;  /* 0x3f89999900097882 */ /* 0x000fcc0000000000 */
[----:B------:R-:W-:Y:S01]  /*0740*/  DFMA R14, R10, R6, UR8 ;  /* 0x000000080a0e7e2b */ /* 0x000fe20008000006 */
[----:B------:R-:W-:Y:S01]  /*0750*/  UMOV UR8, 0x55555555 ;  /* 0x5555555500087882 */ /* 0x000fe20000000000 */
[----:B------:R-:W-:-:S06]  /*0760*/  UMOV UR9, 0x3fb55555 ;  /* 0x3fb5555500097882 */ /* 0x000fcc0000000000 */
[----:B------:R-:W-:-:S08]  /*0770*/  DFMA R6, R10, R14, UR8 ;  /* 0x000000080a067e2b */ /* 0x000fd0000800000e */
[----:B------:R-:W-:Y:S01]  /*0780*/  DADD R18, -R6, UR8 ;  /* 0x0000000806127e29 */ /* 0x000fe20008000100 */
[----:B------:R-:W-:Y:S01]  /*0790*/  UMOV UR8, 0xb9e7b0 ;  /* 0x00b9e7b000087882 */ /* 0x000fe20000000000 */
[----:B------:R-:W-:-:S06]  /*07a0*/  UMOV UR9, 0x3c46a4cb ;  /* 0x3c46a4cb00097882 */ /* 0x000fcc0000000000 */
[----:B------:R-:W-:Y:S02]  /*07b0*/  DFMA R14, R10, R14, R18 ;  /* 0x0000000e0a0e722b */ /* 0x000fe40000000012 */
[C---:B------:R-:W-:Y:S02]  /*07c0*/  DMUL R10, R4.reuse, R8 ;  /* 0x00000008040a7228 */ /* 0x040fe40000000000 */
[----:B------:R-:W-:-:S04]  /*07d0*/  DFMA R18, R4, R4, -R8 ;  /* 0x000000040412722b */ /* 0x000fc80000000808 */
[----:B------:R-:W-:Y:S01]  /*07e0*/  DADD R14, R14, -UR8 ;  /* 0x800000080e0e7e29 */ /* 0x000fe20008000000 */
[----:B------:R-:W-:Y:S01]  /*07f0*/  UMOV UR8, 0x0 ;  /* 0x0000000000087882 */ /* 0x000fe20000000000 */
[C---:B------:R-:W-:Y:S01]  /*0800*/  DFMA R16, R4.reuse, R8, -R10 ;  /* 0x000000080410722b */ /* 0x040fe2000000080a */
[----:B------:R-:W-:Y:S01]  /*0810*/  UMOV UR9, 0x3ff00000 ;  /* 0x3ff0000000097882 */ /* 0x000fe20000000000 */
[----:B------:R-:W-:-:S04]  /*0820*/  DFMA R18, R4, R20, R18 ;  /* 0x000000140412722b */ /* 0x000fc80000000012 */
[----:B------:R-:W-:Y:S02]  /*0830*/  DADD R22, R6, R14 ;  /* 0x0000000006167229 */ /* 0x000fe4000000000e */
[----:B------:R-:W-:-:S06]  /*0840*/  DFMA R16, R12, R8, R16 ;  /* 0x000000080c10722b */ /* 0x000fcc0000000010 */
[----:B------:R-:W-:Y:S02]  /*0850*/  DMUL R8, R22, R10 ;  /* 0x0000000a16087228 */ /* 0x000fe40000000000 */
[----:B------:R-:W-:Y:S02]  /*0860*/  DFMA R16, R4, R18, R16 ;  /* 0x000000120410722b */ /* 0x000fe40000000010 */
[----:B------:R-:W-:-:S04]  /*0870*/  DADD R18, R6, -R22 ;  /* 0x0000000006127229 */ /* 0x000fc80000000816 */
[----:B------:R-:W-:-:S04]  /*0880*/  DFMA R6, R22, R10, -R8 ;  /* 0x0000000a1606722b */ /* 0x000fc80000000808 */
[----:B------:R-:W-:-:S04]  /*0890*/  DADD R18, R14, R18 ;  /* 0x000000000e127229 */ /* 0x000fc80000000012 */
[----:B------:R-:W-:-:S08]  /*08a0*/  DFMA R6, R22, R16, R6 ;  /* 0x000000101606722b */ /* 0x000fd00000000006 */
[----:B------:R-:W-:-:S08]  /*08b0*/  DFMA R18, R18, R10, R6 ;  /* 0x0000000a1212722b */ /* 0x000fd00000000006 */
[----:B------:R-:W-:-:S08]  /*08c0*/  DADD R10, R8, R18 ;  /* 0x00000000080a7229 */ /* 0x000fd00000000012 */
[--C-:B------:R-:W-:Y:S02]  /*08d0*/  DADD R6, R4, R10.reuse ;  /* 0x0000000004067229 */ /* 0x100fe4000000000a */
[----:B------:R-:W-:-:S06]  /*08e0*/  DADD R8, R8, -R10 ;  /* 0x0000000008087229 */ /* 0x000fcc000000080a */
[----:B------:R-:W-:Y:S02]  /*08f0*/  DADD R4, R4, -R6 ;  /* 0x0000000004047229 */ /* 0x000fe40000000806 */
[----:B------:R-:W-:-:S06]  /*0900*/  DADD R8, R18, R8 ;  /* 0x0000000012087229 */ /* 0x000fcc0000000008 */
[----:B------:R-:W-:-:S08]  /*0910*/  DADD R4, R10, R4 ;  /* 0x000000000a047229 */ /* 0x000fd00000000004 */
[----:B------:R-:W-:Y:S01]  /*0920*/  DADD R4, R8, R4 ;  /* 0x0000000008047229 */ /* 0x000fe20000000004 */
[----:B------:R-:W-:Y:S01]  /*0930*/  IMAD.MOV.U32 R8, RZ, RZ, -0x105c611 ;  /* 0xfefa39efff087424 */ /* 0x000fe200078e00ff */
[----:B------:R-:W-:-:S06]  /*0940*/  MOV R9, 0x3fe62e42 ;  /* 0x3fe62e4200097802 */ /* 0x000fcc0000000f00 */
[----:B------:R-:W-:Y:S01]  /*0950*/  DADD R12, R12, R4 ;  /* 0x000000000c0c7229 */ /* 0x000fe20000000004 */
[----:B------:R-:W-:Y:S02]  /*0960*/  IMAD.MOV.U32 R4, RZ, RZ, -0x105c611 ;  /* 0xfefa39efff047424 */ /* 0x000fe400078e00ff */
[----:B------:R-:W-:-:S05]  /*0970*/  IMAD.MOV.U32 R5, RZ, RZ, 0x3fe62e42 ;  /* 0x3fe62e42ff057424 */ /* 0x000fca00078e00ff */
[----:B------:R-:W-:-:S08]  /*0980*/  DADD R10, R6, R12 ;  /* 0x00000000060a7229 */ /* 0x000fd0000000000c */
[--C-:B------:R-:W-:Y:S02]  /*0990*/  DFMA R8, R8, UR8, R10.reuse ;  /* 0x0000000808087c2b */ /* 0x100fe4000800000a */
[----:B------:R-:W-:-:S06]  /*09a0*/  DADD R6, R6, -R10 ;  /* 0x0000000006067229 */ /* 0x000fcc000000080a */
[----:B------:R-:W-:Y:S02]  /*09b0*/  DFMA R14, -R4, 1, R8 ;  /* 0x3ff00000040e782b */ /* 0x000fe40000000108 */
[----:B------:R-:W-:Y:S01]  /*09c0*/  DADD R6, R12, R6 ;  /* 0x000000000c067229 */ /* 0x000fe20000000006 */
[----:B------:R-:W-:Y:S01]  /*09d0*/  LOP3.LUT R13, R3, 0xff0fffff, RZ, 0xc0, !PT ;  /* 0xff0fffff030d7812 */ /* 0x000fe200078ec0ff */
[----:B------:R-:W-:-:S04]  /*09e0*/  IMAD.MOV.U32 R12, RZ, RZ, R2 ;  /* 0x000000ffff0c7224 */ /* 0x000fc800078e0002 */
[----:B------:R-:W-:Y:S01]  /*09f0*/  DADD R14, -R10, R14 ;  /* 0x000000000a0e7229 */ /* 0x000fe2000000010e */
[----:B------:R-:W-:Y:S02]  /*0a00*/  IMAD.MOV.U32 R10, RZ, RZ, 0x3b39803f ;  /* 0x3b39803fff0a7424 */ /* 0x000fe400078e00ff */
[----:B------:R-:W-:-:S05]  /*0a10*/  IMAD.MOV.U32 R11, RZ, RZ, 0x3c7abc9e ;  /* 0x3c7abc9eff0b7424 */ /* 0x000fca00078e00ff */
[----:B------:R-:W-:-:S08]  /*0a20*/  DADD R6, R6, -R14 ;  /* 0x0000000006067229 */ /* 0x000fd0000000080e */
[----:B------:R-:W-:Y:S01]  /*0a30*/  DFMA R6, R10, UR8, R6 ;  /* 0x000000080a067c2b */ /* 0x000fe20008000006 */
[----:B------:R-:W-:Y:S01]  /*0a40*/  UMOV UR8, 0x3b39803f ;  /* 0x3b39803f00087882 */ /* 0x000fe20000000000 */
[----:B------:R-:W-:Y:S01]  /*0a50*/  SHF.L.U32 R10, R3, 0x1, RZ ;  /* 0x00000001030a7819 */ /* 0x000fe200000006ff */
[----:B------:R-:W-:-:S03]  /*0a60*/  UMOV UR9, 0x3c7abc9e ;  /* 0x3c7abc9e00097882 */ /* 0x000fc60000000000 */
[----:B------:R-:W-:Y:S02]  /*0a70*/  ISETP.GT.U32.AND P0, PT, R10, -0x2000001, PT ;  /* 0xfdffffff0a00780c */ /* 0x000fe40003f04070 */
[----:B------:R-:W-:Y:S02]  /*0a80*/  DADD R10, R8, R6 ;  /* 0x00000000080a7229 */ /* 0x000fe40000000006 */
[----:B------:R-:W-:-:S06]  /*0a90*/  SEL R13, R13, R3, P0 ;  /* 0x000000030d0d7207 */ /* 0x000fcc0000000000 */
[----:B------:R-:W-:Y:S02]  /*0aa0*/  DADD R8, R8, -R10 ;  /* 0x0000000008087229 */ /* 0x000fe4000000080a */
[----:B------:R-:W-:-:S06]  /*0ab0*/  DMUL R2, R10, R12 ;  /* 0x0000000c0a027228 */ /* 0x000fcc0000000000 */
[----:B------:R-:W-:Y:S02]  /*0ac0*/  DADD R8, R6, R8 ;  /* 0x0000000006087229 */ /* 0x000fe40000000008 */
[----:B------:R-:W-:-:S08]  /*0ad0*/  DFMA R10, R10, R12, -R2 ;  /* 0x0000000c0a0a722b */ /* 0x000fd00000000802 */
[----:B------:R-:W-:Y:S01]  /*0ae0*/  DFMA R10, R8, R12, R10 ;  /* 0x0000000c080a722b */ /* 0x000fe2000000000a */
[----:B------:R-:W-:Y:S02]  /*0af0*/  IMAD.MOV.U32 R8, RZ, RZ, 0x652b82fe ;  /* 0x652b82feff087424 */ /* 0x000fe400078e00ff */
[----:B------:R-:W-:-:S05]  /*0b00*/  IMAD.MOV.U32 R9, RZ, RZ, 0x3ff71547 ;  /* 0x3ff71547ff097424 */ /* 0x000fca00078e00ff */
[----:B------:R-:W-:-:S08]  /*0b10*/  DADD R6, R2, R10 ;  /* 0x0000000002067229 */ /* 0x000fd0000000000a */
[----:B------:R-:W-:Y:S02]  /*0b20*/  DFMA R8, R6, R8, 6.75539944105574400000e+15 ;  /* 0x433800000608742b */ /* 0x000fe40000000008 */
[----:B------:R-:W-:Y:S01]  /*0b30*/  FSETP.GEU.AND P0, PT, |R7|, 4.1917929649353027344, PT ;  /* 0x4086232b0700780b */ /* 0x000fe20003f0e200 */
[----:B------:R-:W-:-:S05]  /*0b40*/  DADD R2, R2, -R6 ;  /* 0x0000000002027229 */ /* 0x000fca0000000806 */
[----:B------:R-:W-:-:S03]  /*0b50*/  DADD R12, R8, -6.75539944105574400000e+15 ;  /* 0xc3380000080c7429 */ /* 0x000fc60000000000 */
[----:B------:R-:W-:-:S05]  /*0b60*/  DADD R10, R10, R2 ;  /* 0x000000000a0a7229 */ /* 0x000fca0000000002 */
[----:B------:R-:W-:-:S08]  /*0b70*/  DFMA R4, R12, -R4, R6 ;  /* 0x800000040c04722b */ /* 0x000fd00000000006 */
[----:B------:R-:W-:Y:S01]  /*0b80*/  DFMA R4, R12, -UR8, R4 ;  /* 0x800000080c047c2b */ /* 0x000fe20008000004 */
[----:B------:R-:W-:Y:S01]  /*0b90*/  UMOV UR8, 0x69ce2bdf ;  /* 0x69ce2bdf00087882 */ /* 0x000fe20000000000 */
[----:B------:R-:W-:Y:S01]  /*0ba0*/  IMAD.MOV.U32 R12, RZ, RZ, -0x35dec16 ;  /* 0xfca213eaff0c7424 */ /* 0x000fe200078e00ff */
[----:B------:R-:W-:Y:S01]  /*0bb0*/  MOV R13, 0x3e928af3 ;  /* 0x3e928af3000d7802 */ /* 0x000fe20000000f00 */
[----:B------:R-:W-:-:S05]  /*0bc0*/  UMOV UR9, 0x3e5ade15 ;  /* 0x3e5ade1500097882 */ /* 0x000fca0000000000 */
[----:B------:R-:W-:Y:S01]  /*0bd0*/  DFMA R12, R4, UR8, R12 ;  /* 0x00000008040c7c2b */ /* 0x000fe2000800000c */
[----:B------:R-:W-:Y:S01]  /*0be0*/  UMOV UR8, 0x62401315 ;  /* 0x6240131500087882 */ /* 0x000fe20000000000 */
[----:B------:R-:W-:-:S06]  /*0bf0*/  UMOV UR9, 0x3ec71dee ;  /* 0x3ec71dee00097882 */ /* 0x000fcc0000000000 */
[----:B------:R-:W-:Y:S01]  /*0c00*/  DFMA R12, R4, R12, UR8 ;  /* 0x00000008040c7e2b */ /* 0x000fe2000800000c */
        /* <DEDUP_REMOVED lines=20> */
[----:B------:R-:W-:-:S08]  /*0d50*/  DFMA R12, R4, R12, UR8 ;  /* 0x00000008040c7e2b */ /* 0x000fd0000800000c */
[----:B------:R-:W-:-:S08]  /*0d60*/  DFMA R12, R4, R12, 1 ;  /* 0x3ff00000040c742b */ /* 0x000fd0000000000c */
[----:B------:R-:W-:-:S10]  /*0d70*/  DFMA R4, R4, R12, 1 ;  /* 0x3ff000000404742b */ /* 0x000fd4000000000c */
[----:B------:R-:W-:Y:S02]  /*0d80*/  IMAD R3, R8, 0x100000, R5 ;  /* 0x0010000008037824 */ /* 0x000fe400078e0205 */
[----:B------:R-:W-:Y:S01]  /*0d90*/  IMAD.MOV.U32 R2, RZ, RZ, R4 ;  /* 0x000000ffff027224 */ /* 0x000fe200078e0004 */
[----:B------:R-:W-:Y:S06]  /*0da0*/  @!P0 BRA `(.L_x_10) ;  /* 0x0000000000348947 */ /* 0x000fec0003800000 */
[----:B------:R-:W-:Y:S01]  /*0db0*/  FSETP.GEU.AND P1, PT, |R7|, 4.2275390625, PT ;  /* 0x408748000700780b */ /* 0x000fe20003f2e200 */
[C---:B------:R-:W-:Y:S02]  /*0dc0*/  DADD R2, R6.reuse, +INF ;  /* 0x7ff0000006027429 */ /* 0x040fe40000000000 */
[----:B------:R-:W-:-:S08]  /*0dd0*/  DSETP.GEU.AND P0, PT, R6, RZ, PT ;  /* 0x000000ff0600722a */ /* 0x000fd00003f0e000 */
[----:B------:R-:W-:Y:S02]  /*0de0*/  FSEL R2, R2, RZ, P0 ;  /* 0x000000ff02027208 */ /* 0x000fe40000000000 */
[----:B------:R-:W-:Y:S01]  /*0df0*/  FSEL R3, R3, RZ, P0 ;  /* 0x000000ff03037208 */ /* 0x000fe20000000000 */
[----:B------:R-:W-:Y:S06]  /*0e00*/  @P1 BRA `(.L_x_10) ;  /* 0x00000000001c1947 */ /* 0x000fec0003800000 */
[----:B------:R-:W-:-:S04]  /*0e10*/  LEA.HI R2, R8, R8, RZ, 0x1 ;  /* 0x0000000808027211 */ /* 0x000fc800078f08ff */
[----:B------:R-:W-:-:S05]  /*0e20*/  SHF.R.S32.HI R3, RZ, 0x1, R2 ;  /* 0x00000001ff037819 */ /* 0x000fca0000011402 */
[----:B------:R-:W-:Y:S02]  /*0e30*/  IMAD.IADD R2, R8, 0x1, -R3 ;  /* 0x0000000108027824 */ /* 0x000fe400078e0a03 */
[----:B------:R-:W-:-:S03]  /*0e40*/  IMAD R5, R3, 0x100000, R5 ;  /* 0x0010000003057824 */ /* 0x000fc600078e0205 */
[----:B------:R-:W-:Y:S02]  /*0e50*/  LEA R3, R2, 0x3ff00000, 0x14 ;  /* 0x3ff0000002037811 */ /* 0x000fe400078ea0ff */
[----:B------:R-:W-:-:S06]  /*0e60*/  MOV R2, RZ ;  /* 0x000000ff00027202 */ /* 0x000fcc0000000f00 */
[----:B------:R-:W-:-:S11]  /*0e70*/  DMUL R2, R4, R2 ;  /* 0x0000000204027228 */ /* 0x000fd60000000000 */
.L_x_10:
[----:B------:R-:W-:Y:S02]  /*0e80*/  DFMA R10, R10, R2, R2 ;  /* 0x000000020a0a722b */ /* 0x000fe40000000002 */
[----:B------:R-:W-:-:S08]  /*0e90*/  DSETP.NEU.AND P0, PT, |R2|, +INF , PT ;  /* 0x7ff000000200742a */ /* 0x000fd00003f0d200 */
[----:B------:R-:W-:Y:S01]  /*0ea0*/  FSEL R4, R2, R10, !P0 ;  /* 0x0000000a02047208 */ /* 0x000fe20004000000 */
[----:B------:R-:W-:Y:S01]  /*0eb0*/  IMAD.MOV.U32 R2, RZ, RZ, R0 ;  /* 0x000000ffff027224 */ /* 0x000fe200078e0000 */
[----:B------:R-:W-:Y:S01]  /*0ec0*/  FSEL R10, R3, R11, !P0 ;  /* 0x0000000b030a7208 */ /* 0x000fe20004000000 */
[----:B------:R-:W-:-:S04]  /*0ed0*/  IMAD.MOV.U32 R3, RZ, RZ, 0x0 ;  /* 0x00000000ff037424 */ /* 0x000fc800078e00ff */
[----:B------:R-:W-:Y:S05]  /*0ee0*/  RET.REL.NODEC R2 `(_Z12prime_kernelPi) ;  /* 0xfffffff002447950 */ /* 0x000fea0003c3ffff */
.L_x_11:
[----:B------:R-:W-:-:S00]  /*0ef0*/  BRA `(.L_x_11) ;  /* 0xfffffffc00fc7947 */ /* 0x000fc0000383ffff */
[----:B------:R-:W-:-:S00]  /*0f00*/  NOP ;  /* 0x0000000000007918 */ /* 0x000fc00000000000 */
[----:B------:R-:W-:-:S00]  /*0f10*/  NOP ;  /* 0x0000000000007918 */ /* 0x000fc00000000000 */
[----:B------:R-:W-:-:S00]  /*0f20*/  NOP ;  /* 0x0000000000007918 */ /* 0x000fc00000000000 */
[----:B------:R-:W-:-:S00]  /*0f30*/  NOP ;  /* 0x0000000000007918 */ /* 0x000fc00000000000 */
[----:B------:R-:W-:-:S00]  /*0f40*/  NOP ;  /* 0x0000000000007918 */ /* 0x000fc00000000000 */
[----:B------:R-:W-:-:S00]  /*0f50*/  NOP ;  /* 0x0000000000007918 */ /* 0x000fc00000000000 */
[----:B------:R-:W-:-:S00]  /*0f60*/  NOP ;  /* 0x0000000000007918 */ /* 0x000fc00000000000 */
[----:B------:R-:W-:-:S00]  /*0f70*/  NOP ;  /* 0x0000000000007918 */ /* 0x000fc00000000000 */
.L_x_12:


//--------------------- .nv.shared.reserved.0     --------------------------
	.section	.nv.shared.reserved.0,"aw",@nobits
	.weak		__nv_reservedSMEM_offset_0_alias
	.size		__nv_reservedSMEM_offset_0_alias, 0, 64
	.other		__nv_reservedSMEM_offset_0_alias,@"STO_CUDA_RESERVED_SHARED STV_DEFAULT"
__nv_reservedSMEM_offset_0_alias:
	.zero		0
	.zero		64


//--------------------- .nv.constant0._Z12prime_kernelPi --------------------------
	.section	.nv.constant0._Z12prime_kernelPi,"a",@progbits
	.sectionflags	@""
	.align	4
.nv.constant0._Z12prime_kernelPi:
	.zero		904


//--------------------- SYMBOLS --------------------------

	.type		.nv.reservedSmem.offset0,@object
	.size		.nv.reservedSmem.offset0,0x4
